//
// Generated by NVIDIA NVVM Compiler
//
// Compiler Build ID: CL-36424714
// Cuda compilation tools, release 13.0, V13.0.88
// Based on NVVM 20.0.0
//

.version 9.0
.target sm_100
.address_size 64

	// .globl	_Z13largerThanOnePfS_Pj

.visible .entry _Z13largerThanOnePfS_Pj(
	.param .u64 .ptr .align 1 _Z13largerThanOnePfS_Pj_param_0,
	.param .u64 .ptr .align 1 _Z13largerThanOnePfS_Pj_param_1,
	.param .u64 .ptr .align 1 _Z13largerThanOnePfS_Pj_param_2
)
{
	.reg .pred 	%p<2>;
	.reg .b32 	%r<3>;
	.reg .b32 	%f<5>;
	.reg .b64 	%rd<12>;

	ld.param.u64 	%rd2, [_Z13largerThanOnePfS_Pj_param_0];
	ld.param.u64 	%rd3, [_Z13largerThanOnePfS_Pj_param_1];
	ld.param.u64 	%rd1, [_Z13largerThanOnePfS_Pj_param_2];
	cvta.to.global.u64 	%rd4, %rd3;
	cvta.to.global.u64 	%rd5, %rd2;
	mov.u32 	%r1, %tid.x;
	mul.wide.u32 	%rd6, %r1, 4;
	add.s64 	%rd7, %rd5, %rd6;
	ld.global.f32 	%f1, [%rd7];
	add.s64 	%rd8, %rd4, %rd6;
	ld.global.f32 	%f2, [%rd8];
	mul.f32 	%f3, %f2, %f2;
	fma.rn.f32 	%f4, %f1, %f1, %f3;
	setp.gtu.f32 	%p1, %f4, 0f3F800000;
	@%p1 bra 	$L__BB0_2;
	cvta.to.global.u64 	%rd9, %rd1;
	add.s64 	%rd11, %rd9, %rd6;
	mov.b32 	%r2, 1;
	st.global.u32 	[%rd11], %r2;
$L__BB0_2:
	ret;

}


// ===== COMPILED SASS (sm_100) =====

	.target	sm_100

	.elftype	@"ET_EXEC"


//--------------------- .note.nv.tkinfo           --------------------------
	.section	.note.nv.tkinfo,"",@"SHT_NOTE"
	.sectionflags	@"SHF_NOTE_NV_TKINFO"
	.tkinfo
        /*0018*/ 	.word	0x00000002
        /*0030*/ 	.string	""
        /*0030*/ 	.string	"ptxas"
        /*0030*/ 	.string	"Cuda compilation tools, release 13.0, V13.0.88"
        /*0030*/ 	.string	"Build cuda_13.0.r13.0/compiler.36424714_0"
        /*0030*/ 	.string	"-arch sm_100 -m 64 "



//--------------------- .note.nv.cuinfo           --------------------------
	.section	.note.nv.cuinfo,"",@"SHT_NOTE"
	.sectionflags	@"SHF_NOTE_NV_CUINFO"
        /*0018*/ 	.short	0x0002
        /*001a*/ 	.short	0x0064
        /*001c*/ 	.short	0x0082
	.zero		2


//--------------------- .nv.info                  --------------------------
	.section	.nv.info,"",@"SHT_CUDA_INFO"
	.align	4


	//----- nvinfo : EIATTR_REGCOUNT
	.align		4
        /*0000*/ 	.byte	0x04, 0x2f
        /*0002*/ 	.short	(.L_1 - .L_0)
	.align		4
.L_0:
        /*0004*/ 	.word	index@(_Z13largerThanOnePfS_Pj)
        /*0008*/ 	.word	0x0000000c


	//----- nvinfo : EIATTR_FRAME_SIZE
	.align		4
.L_1:
        /*000c*/ 	.byte	0x04, 0x11
        /*000e*/ 	.short	(.L_3 - .L_2)
	.align		4
.L_2:
        /*0010*/ 	.word	index@(_Z13largerThanOnePfS_Pj)
        /*0014*/ 	.word	0x00000000


	//----- nvinfo : EIATTR_MIN_STACK_SIZE
	.align		4
.L_3:
        /*0018*/ 	.byte	0x04, 0x12
        /*001a*/ 	.short	(.L_5 - .L_4)
	.align		4
.L_4:
        /*001c*/ 	.word	index@(_Z13largerThanOnePfS_Pj)
        /*0020*/ 	.word	0x00000000
.L_5:


//--------------------- .nv.compat                --------------------------
	.section	.nv.compat,"",@"SHT_CUDA_COMPAT_INFO"
	.align	4
        /*0000*/ 	.byte	0x02, 0x09, 0x00, 0x00, 0x02, 0x02, 0x01, 0x00, 0x02, 0x05, 0x05, 0x00, 0x03, 0x07, 0x01, 0x01
        /*0010*/ 	.byte	0x02, 0x03, 0x00, 0x00, 0x02, 0x06, 0x01, 0x00, 0x04, 0x0b, 0x08, 0x00, 0x01, 0x00, 0x00, 0x00
        /*0020*/ 	.byte	0x00, 0x00, 0x00, 0x00


//--------------------- .nv.info._Z13largerThanOnePfS_Pj --------------------------
	.section	.nv.info._Z13largerThanOnePfS_Pj,"",@"SHT_CUDA_INFO"
	.sectionflags	@""
	.align	4


	//----- nvinfo : EIATTR_CUDA_API_VERSION
	.align		4
        /*0000*/ 	.byte	0x04, 0x37
        /*0002*/ 	.short	(.L_7 - .L_6)
.L_6:
        /*0004*/ 	.word	0x00000082


	//----- nvinfo : EIATTR_KPARAM_INFO
	.align		4
.L_7:
        /*0008*/ 	.byte	0x04, 0x17
        /*000a*/ 	.short	(.L_9 - .L_8)
.L_8:
        /*000c*/ 	.word	0x00000000
        /*0010*/ 	.short	0x0002
        /*0012*/ 	.short	0x0010
        /*0014*/ 	.byte	0x00, 0xf5, 0x21, 0x00


	//----- nvinfo : EIATTR_KPARAM_INFO
	.align		4
.L_9:
        /*0018*/ 	.byte	0x04, 0x17
        /*001a*/ 	.short	(.L_11 - .L_10)
.L_10:
        /*001c*/ 	.word	0x00000000
        /*0020*/ 	.short	0x0001
        /*0022*/ 	.short	0x0008
        /*0024*/ 	.byte	0x00, 0xf5, 0x21, 0x00


	//----- nvinfo : EIATTR_KPARAM_INFO
	.align		4
.L_11:
        /*0028*/ 	.byte	0x04, 0x17
        /*002a*/ 	.short	(.L_13 - .L_12)
.L_12:
        /*002c*/ 	.word	0x00000000
        /*0030*/ 	.short	0x0000
        /*0032*/ 	.short	0x0000
        /*0034*/ 	.byte	0x00, 0xf5, 0x21, 0x00


	//----- nvinfo : EIATTR_SPARSE_MMA_MASK
	.align		4
.L_13:
        /*0038*/ 	.byte	0x03, 0x50
        /*003a*/ 	.short	0x0000


	//----- nvinfo : EIATTR_MAXREG_COUNT
	.align		4
        /*003c*/ 	.byte	0x03, 0x1b
        /*003e*/ 	.short	0x00ff


	//----- nvinfo : EIATTR_MERCURY_ISA_VERSION
	.align		4
        /*0040*/ 	.byte	0x03, 0x5f
        /*0042*/ 	.short	0x0101


	//----- nvinfo : EIATTR_VRC_CTA_INIT_COUNT
	.align		4
        /*0044*/ 	.byte	0x02, 0x4a
	.zero		1
	.zero		1


	//----- nvinfo : EIATTR_EXIT_INSTR_OFFSETS
	.align		4
        /*0048*/ 	.byte	0x04, 0x1c
        /*004a*/ 	.short	(.L_15 - .L_14)


	//   ....[0]....
.L_14:
        /*004c*/ 	.word	0x000000c0


	//   ....[1]....
        /*0050*/ 	.word	0x00000110


	//----- nvinfo : EIATTR_CBANK_PARAM_SIZE
	.align		4
.L_15:
        /*0054*/ 	.byte	0x03, 0x19
        /*0056*/ 	.short	0x0018


	//----- nvinfo : EIATTR_PARAM_CBANK
	.align		4
        /*0058*/ 	.byte	0x04, 0x0a
        /*005a*/ 	.short	(.L_17 - .L_16)
	.align		4
.L_16:
        /*005c*/ 	.word	index@(.nv.constant0._Z13largerThanOnePfS_Pj)
        /*0060*/ 	.short	0x0380
        /*0062*/ 	.short	0x0018


	//----- nvinfo : EIATTR_SW_WAR
	.align		4
.L_17:
        /*0064*/ 	.byte	0x04, 0x36
        /*0066*/ 	.short	(.L_19 - .L_18)
.L_18:
        /*0068*/ 	.word	0x00000008
.L_19:


//--------------------- .nv.callgraph             --------------------------
	.section	.nv.callgraph,"",@"SHT_CUDA_CALLGRAPH"
	.align	4
	.sectionentsize	8
	.align		4
        /*0000*/ 	.word	0x00000000
	.align		4
        /*0004*/ 	.word	0xffffffff
	.align		4
        /*0008*/ 	.word	0x00000000
	.align		4
        /*000c*/ 	.word	0xfffffffe
	.align		4
        /*0010*/ 	.word	0x00000000
	.align		4
        /*0014*/ 	.word	0xfffffffd
	.align		4
        /*0018*/ 	.word	0x00000000
	.align		4
        /*001c*/ 	.word	0xfffffffc


//--------------------- .text._Z13largerThanOnePfS_Pj --------------------------
	.section	.text._Z13largerThanOnePfS_Pj,"ax",@progbits
	.align	128
        .global         _Z13largerThanOnePfS_Pj
        .type           _Z13largerThanOnePfS_Pj,@function
        .size           _Z13largerThanOnePfS_Pj,(.L_x_1 - _Z13largerThanOnePfS_Pj)
        .other          _Z13largerThanOnePfS_Pj,@"STO_CUDA_ENTRY STV_DEFAULT"
_Z13largerThanOnePfS_Pj:
.text._Z13largerThanOnePfS_Pj:
[----:B------:R-:W-:Y:S01]  /*0000*/  LDC R1, c[0x0][0x37c] ;  /* 0x0000df00ff017b82 */ /* 0x000fe20000000800 */
[----:B------:R-:W0:Y:S07]  /*0010*/  S2R R9, SR_TID.X ;  /* 0x0000000000097919 */ /* 0x000e2e0000002100 */
[----:B------:R-:W0:Y:S01]  /*0020*/  LDC.64 R4, c[0x0][0x388] ;  /* 0x0000e200ff047b82 */ /* 0x000e220000000a00 */
[----:B------:R-:W1:Y:S07]  /*0030*/  LDCU.64 UR4, c[0x0][0x358] ;  /* 0x00006b00ff0477ac */ /* 0x000e6e0008000a00 */
[----:B------:R-:W2:Y:S01]  /*0040*/  LDC.64 R2, c[0x0][0x380] ;  /* 0x0000e000ff027b82 */ /* 0x000ea20000000a00 */
[----:B0-----:R-:W-:-:S04]  /*0050*/  IMAD.WIDE.U32 R4, R9, 0x4, R4 ;  /* 0x0000000409047825 */ /* 0x001fc800078e0004 */
[----:B--2---:R-:W-:Y:S02]  /*0060*/  IMAD.WIDE.U32 R2, R9, 0x4, R2 ;  /* 0x0000000409027825 */ /* 0x004fe400078e0002 */
[----:B-1----:R-:W2:Y:S04]  /*0070*/  LDG.E R4, desc[UR4][R4.64] ;  /* 0x0000000404047981 */ /* 0x002ea8000c1e1900 */
[----:B------:R-:W3:Y:S01]  /*0080*/  LDG.E R2, desc[UR4][R2.64] ;  /* 0x0000000402027981 */ /* 0x000ee2000c1e1900 */
[----:B--2---:R-:W-:-:S04]  /*0090*/  FMUL R7, R4, R4 ;  /* 0x0000000404077220 */ /* 0x004fc80000400000 */
[----:B---3--:R-:W-:-:S05]  /*00a0*/  FFMA R7, R2, R2, R7 ;  /* 0x0000000202077223 */ /* 0x008fca0000000007 */
[----:B------:R-:W-:-:S13]  /*00b0*/  FSETP.GTU.AND P0, PT, R7, 1, PT ;  /* 0x3f8000000700780b */ /* 0x000fda0003f0c000 */
[----:B------:R-:W-:Y:S05]  /*00c0*/  @P0 EXIT ;  /* 0x000000000000094d */ /* 0x000fea0003800000 */
[----:B------:R-:W0:Y:S01]  /*00d0*/  LDC.64 R2, c[0x0][0x390] ;  /* 0x0000e400ff027b82 */ /* 0x000e220000000a00 */
[----:B------:R-:W-:Y:S02]  /*00e0*/  HFMA2 R5, -RZ, RZ, 0, 5.9604644775390625e-08 ;  /* 0x00000001ff057431 */ /* 0x000fe400000001ff */
[----:B0-----:R-:W-:-:S05]  /*00f0*/  IMAD.WIDE.U32 R2, R9, 0x4, R2 ;  /* 0x0000000409027825 */ /* 0x001fca00078e0002 */
[----:B------:R-:W-:Y:S01]  /*0100*/  STG.E desc[UR4][R2.64], R5 ;  /* 0x0000000502007986 */ /* 0x000fe2000c101904 */
[----:B------:R-:W-:Y:S05]  /*0110*/  EXIT ;  /* 0x000000000000794d */ /* 0x000fea0003800000 */
.L_x_0:
[----:B------:R-:W-:-:S00]  /*0120*/  BRA `(.L_x_0) ;  /* 0xfffffffc00fc7947 */ /* 0x000fc0000383ffff */
[----:B------:R-:W-:-:S00]  /*0130*/  NOP ;  /* 0x0000000000007918 */ /* 0x000fc00000000000 */
        /* <DEDUP_REMOVED lines=12> */
.L_x_1:


//--------------------- .nv.shared.reserved.0     --------------------------
	.section	.nv.shared.reserved.0,"aw",@nobits
	.weak		__nv_reservedSMEM_offset_0_alias
	.size		__nv_reservedSMEM_offset_0_alias, 0, 64
	.other		__nv_reservedSMEM_offset_0_alias,@"STO_CUDA_RESERVED_SHARED STV_DEFAULT"
__nv_reservedSMEM_offset_0_alias:
	.zero		0
	.zero		64


//--------------------- .nv.constant0._Z13largerThanOnePfS_Pj --------------------------
	.section	.nv.constant0._Z13largerThanOnePfS_Pj,"a",@progbits
	.sectionflags	@""
	.align	4
.nv.constant0._Z13largerThanOnePfS_Pj:
	.zero		920


//--------------------- SYMBOLS --------------------------

	.type		.nv.reservedSmem.offset0,@object
	.size		.nv.reservedSmem.offset0,0x4
